//
// Generated by NVIDIA NVVM Compiler
//
// Compiler Build ID: CL-36424714
// Cuda compilation tools, release 13.0, V13.0.88
// Based on NVVM 20.0.0
//

.version 9.0
.target sm_100
.address_size 64

	// .globl	_Z13invert_kernelPhii

.visible .entry _Z13invert_kernelPhii(
	.param .u64 .ptr .align 1 _Z13invert_kernelPhii_param_0,
	.param .u32 _Z13invert_kernelPhii_param_1,
	.param .u32 _Z13invert_kernelPhii_param_2
)
{
	.reg .pred 	%p<2>;
	.reg .b16 	%rs<7>;
	.reg .b32 	%r<9>;
	.reg .b64 	%rd<5>;

	ld.param.u64 	%rd1, [_Z13invert_kernelPhii_param_0];
	ld.param.u32 	%r2, [_Z13invert_kernelPhii_param_1];
	ld.param.u32 	%r3, [_Z13invert_kernelPhii_param_2];
	mov.u32 	%r4, %ntid.x;
	mov.u32 	%r5, %ctaid.x;
	mov.u32 	%r6, %tid.x;
	mad.lo.s32 	%r1, %r4, %r5, %r6;
	mul.lo.s32 	%r7, %r3, %r2;
	setp.ge.u32 	%p1, %r1, %r7;
	@%p1 bra 	$L__BB0_2;
	cvta.to.global.u64 	%rd2, %rd1;
	shl.b32 	%r8, %r1, 2;
	cvt.u64.u32 	%rd3, %r8;
	add.s64 	%rd4, %rd2, %rd3;
	ld.global.u8 	%rs1, [%rd4];
	not.b16 	%rs2, %rs1;
	st.global.u8 	[%rd4], %rs2;
	ld.global.u8 	%rs3, [%rd4+1];
	not.b16 	%rs4, %rs3;
	st.global.u8 	[%rd4+1], %rs4;
	ld.global.u8 	%rs5, [%rd4+2];
	not.b16 	%rs6, %rs5;
	st.global.u8 	[%rd4+2], %rs6;
$L__BB0_2:
	ret;

}


// ===== COMPILED SASS (sm_100) =====

	.target	sm_100

	.elftype	@"ET_EXEC"


//--------------------- .note.nv.tkinfo           --------------------------
	.section	.note.nv.tkinfo,"",@"SHT_NOTE"
	.sectionflags	@"SHF_NOTE_NV_TKINFO"
	.tkinfo
        /*0018*/ 	.word	0x00000002
        /*0030*/ 	.string	""
        /*0030*/ 	.string	"ptxas"
        /*0030*/ 	.string	"Cuda compilation tools, release 13.0, V13.0.88"
        /*0030*/ 	.string	"Build cuda_13.0.r13.0/compiler.36424714_0"
        /*0030*/ 	.string	"-arch sm_100 -m 64 "



//--------------------- .note.nv.cuinfo           --------------------------
	.section	.note.nv.cuinfo,"",@"SHT_NOTE"
	.sectionflags	@"SHF_NOTE_NV_CUINFO"
        /*0018*/ 	.short	0x0002
        /*001a*/ 	.short	0x0064
        /*001c*/ 	.short	0x0082
	.zero		2


//--------------------- .nv.info                  --------------------------
	.section	.nv.info,"",@"SHT_CUDA_INFO"
	.align	4


	//----- nvinfo : EIATTR_REGCOUNT
	.align		4
        /*0000*/ 	.byte	0x04, 0x2f
        /*0002*/ 	.short	(.L_1 - .L_0)
	.align		4
.L_0:
        /*0004*/ 	.word	index@(_Z13invert_kernelPhii)
        /*0008*/ 	.word	0x0000000c


	//----- nvinfo : EIATTR_FRAME_SIZE
	.align		4
.L_1:
        /*000c*/ 	.byte	0x04, 0x11
        /*000e*/ 	.short	(.L_3 - .L_2)
	.align		4
.L_2:
        /*0010*/ 	.word	index@(_Z13invert_kernelPhii)
        /*0014*/ 	.word	0x00000000


	//----- nvinfo : EIATTR_MIN_STACK_SIZE
	.align		4
.L_3:
        /*0018*/ 	.byte	0x04, 0x12
        /*001a*/ 	.short	(.L_5 - .L_4)
	.align		4
.L_4:
        /*001c*/ 	.word	index@(_Z13invert_kernelPhii)
        /*0020*/ 	.word	0x00000000
.L_5:


//--------------------- .nv.compat                --------------------------
	.section	.nv.compat,"",@"SHT_CUDA_COMPAT_INFO"
	.align	4
        /*0000*/ 	.byte	0x02, 0x09, 0x00, 0x00, 0x02, 0x02, 0x01, 0x00, 0x02, 0x05, 0x05, 0x00, 0x03, 0x07, 0x01, 0x01
        /*0010*/ 	.byte	0x02, 0x03, 0x00, 0x00, 0x02, 0x06, 0x01, 0x00, 0x04, 0x0b, 0x08, 0x00, 0x09, 0x00, 0x00, 0x00
        /*0020*/ 	.byte	0x00, 0x00, 0x00, 0x00


//--------------------- .nv.info._Z13invert_kernelPhii --------------------------
	.section	.nv.info._Z13invert_kernelPhii,"",@"SHT_CUDA_INFO"
	.sectionflags	@""
	.align	4


	//----- nvinfo : EIATTR_CUDA_API_VERSION
	.align		4
        /*0000*/ 	.byte	0x04, 0x37
        /*0002*/ 	.short	(.L_7 - .L_6)
.L_6:
        /*0004*/ 	.word	0x00000082


	//----- nvinfo : EIATTR_KPARAM_INFO
	.align		4
.L_7:
        /*0008*/ 	.byte	0x04, 0x17
        /*000a*/ 	.short	(.L_9 - .L_8)
.L_8:
        /*000c*/ 	.word	0x00000000
        /*0010*/ 	.short	0x0002
        /*0012*/ 	.short	0x000c
        /*0014*/ 	.byte	0x00, 0xf0, 0x11, 0x00


	//----- nvinfo : EIATTR_KPARAM_INFO
	.align		4
.L_9:
        /*0018*/ 	.byte	0x04, 0x17
        /*001a*/ 	.short	(.L_11 - .L_10)
.L_10:
        /*001c*/ 	.word	0x00000000
        /*0020*/ 	.short	0x0001
        /*0022*/ 	.short	0x0008
        /*0024*/ 	.byte	0x00, 0xf0, 0x11, 0x00


	//----- nvinfo : EIATTR_KPARAM_INFO
	.align		4
.L_11:
        /*0028*/ 	.byte	0x04, 0x17
        /*002a*/ 	.short	(.L_13 - .L_12)
.L_12:
        /*002c*/ 	.word	0x00000000
        /*0030*/ 	.short	0x0000
        /*0032*/ 	.short	0x0000
        /*0034*/ 	.byte	0x00, 0xf5, 0x21, 0x00


	//----- nvinfo : EIATTR_SPARSE_MMA_MASK
	.align		4
.L_13:
        /*0038*/ 	.byte	0x03, 0x50
        /*003a*/ 	.short	0x0000


	//----- nvinfo : EIATTR_MAXREG_COUNT
	.align		4
        /*003c*/ 	.byte	0x03, 0x1b
        /*003e*/ 	.short	0x00ff


	//----- nvinfo : EIATTR_MERCURY_ISA_VERSION
	.align		4
        /*0040*/ 	.byte	0x03, 0x5f
        /*0042*/ 	.short	0x0101


	//----- nvinfo : EIATTR_VRC_CTA_INIT_COUNT
	.align		4
        /*0044*/ 	.byte	0x02, 0x4a
	.zero		1
	.zero		1


	//----- nvinfo : EIATTR_EXIT_INSTR_OFFSETS
	.align		4
        /*0048*/ 	.byte	0x04, 0x1c
        /*004a*/ 	.short	(.L_15 - .L_14)


	//   ....[0]....
.L_14:
        /*004c*/ 	.word	0x00000080


	//   ....[1]....
        /*0050*/ 	.word	0x00000160


	//----- nvinfo : EIATTR_CBANK_PARAM_SIZE
	.align		4
.L_15:
        /*0054*/ 	.byte	0x03, 0x19
        /*0056*/ 	.short	0x0010


	//----- nvinfo : EIATTR_PARAM_CBANK
	.align		4
        /*0058*/ 	.byte	0x04, 0x0a
        /*005a*/ 	.short	(.L_17 - .L_16)
	.align		4
.L_16:
        /*005c*/ 	.word	index@(.nv.constant0._Z13invert_kernelPhii)
        /*0060*/ 	.short	0x0380
        /*0062*/ 	.short	0x0010


	//----- nvinfo : EIATTR_SW_WAR
	.align		4
.L_17:
        /*0064*/ 	.byte	0x04, 0x36
        /*0066*/ 	.short	(.L_19 - .L_18)
.L_18:
        /*0068*/ 	.word	0x00000008
.L_19:


//--------------------- .nv.callgraph             --------------------------
	.section	.nv.callgraph,"",@"SHT_CUDA_CALLGRAPH"
	.align	4
	.sectionentsize	8
	.align		4
        /*0000*/ 	.word	0x00000000
	.align		4
        /*0004*/ 	.word	0xffffffff
	.align		4
        /*0008*/ 	.word	0x00000000
	.align		4
        /*000c*/ 	.word	0xfffffffe
	.align		4
        /*0010*/ 	.word	0x00000000
	.align		4
        /*0014*/ 	.word	0xfffffffd
	.align		4
        /*0018*/ 	.word	0x00000000
	.align		4
        /*001c*/ 	.word	0xfffffffc


//--------------------- .text._Z13invert_kernelPhii --------------------------
	.section	.text._Z13invert_kernelPhii,"ax",@progbits
	.align	128
        .global         _Z13invert_kernelPhii
        .type           _Z13invert_kernelPhii,@function
        .size           _Z13invert_kernelPhii,(.L_x_1 - _Z13invert_kernelPhii)
        .other          _Z13invert_kernelPhii,@"STO_CUDA_ENTRY STV_DEFAULT"
_Z13invert_kernelPhii:
.text._Z13invert_kernelPhii:
[----:B------:R-:W-:Y:S01]  /*0000*/  LDC R1, c[0x0][0x37c] ;  /* 0x0000df00ff017b82 */ /* 0x000fe20000000800 */
[----:B------:R-:W0:Y:S01]  /*0010*/  S2R R2, SR_CTAID.X ;  /* 0x0000000000027919 */ /* 0x000e220000002500 */
[----:B------:R-:W1:Y:S01]  /*0020*/  LDCU.64 UR4, c[0x0][0x388] ;  /* 0x00007100ff0477ac */ /* 0x000e620008000a00 */
[----:B------:R-:W0:Y:S01]  /*0030*/  S2R R3, SR_TID.X ;  /* 0x0000000000037919 */ /* 0x000e220000002100 */
[----:B------:R-:W0:Y:S01]  /*0040*/  LDCU UR6, c[0x0][0x360] ;  /* 0x00006c00ff0677ac */ /* 0x000e220008000800 */
[----:B-1----:R-:W-:Y:S01]  /*0050*/  UIMAD UR4, UR5, UR4, URZ ;  /* 0x00000004050472a4 */ /* 0x002fe2000f8e02ff */
[----:B0-----:R-:W-:-:S05]  /*0060*/  IMAD R2, R2, UR6, R3 ;  /* 0x0000000602027c24 */ /* 0x001fca000f8e0203 */
[----:B------:R-:W-:-:S13]  /*0070*/  ISETP.GE.U32.AND P0, PT, R2, UR4, PT ;  /* 0x0000000402007c0c */ /* 0x000fda000bf06070 */
[----:B------:R-:W-:Y:S05]  /*0080*/  @P0 EXIT ;  /* 0x000000000000094d */ /* 0x000fea0003800000 */
[----:B------:R-:W0:Y:S01]  /*0090*/  LDCU.64 UR6, c[0x0][0x380] ;  /* 0x00007000ff0677ac */ /* 0x000e220008000a00 */
[----:B------:R-:W1:Y:S01]  /*00a0*/  LDCU.64 UR4, c[0x0][0x358] ;  /* 0x00006b00ff0477ac */ /* 0x000e620008000a00 */
[----:B0-----:R-:W-:-:S05]  /*00b0*/  LEA R2, P0, R2, UR6, 0x2 ;  /* 0x0000000602027c11 */ /* 0x001fca000f8010ff */
[----:B------:R-:W-:-:S05]  /*00c0*/  IMAD.X R3, RZ, RZ, UR7, P0 ;  /* 0x00000007ff037e24 */ /* 0x000fca00080e06ff */
[----:B-1----:R-:W2:Y:S04]  /*00d0*/  LDG.E.U8 R0, desc[UR4][R2.64] ;  /* 0x0000000402007981 */ /* 0x002ea8000c1e1100 */
[----:B------:R-:W3:Y:S04]  /*00e0*/  LDG.E.U8 R4, desc[UR4][R2.64+0x1] ;  /* 0x0000010402047981 */ /* 0x000ee8000c1e1100 */
[----:B------:R-:W4:Y:S01]  /*00f0*/  LDG.E.U8 R6, desc[UR4][R2.64+0x2] ;  /* 0x0000020402067981 */ /* 0x000f22000c1e1100 */
[----:B--2---:R-:W-:Y:S02]  /*0100*/  LOP3.LUT R5, RZ, R0, RZ, 0x33, !PT ;  /* 0x00000000ff057212 */ /* 0x004fe400078e33ff */
[----:B---3--:R-:W-:-:S03]  /*0110*/  LOP3.LUT R7, RZ, R4, RZ, 0x33, !PT ;  /* 0x00000004ff077212 */ /* 0x008fc600078e33ff */
[----:B------:R-:W-:Y:S01]  /*0120*/  STG.E.U8 desc[UR4][R2.64], R5 ;  /* 0x0000000502007986 */ /* 0x000fe2000c101104 */
[----:B----4-:R-:W-:-:S03]  /*0130*/  LOP3.LUT R9, RZ, R6, RZ, 0x33, !PT ;  /* 0x00000006ff097212 */ /* 0x010fc600078e33ff */
[----:B------:R-:W-:Y:S04]  /*0140*/  STG.E.U8 desc[UR4][R2.64+0x1], R7 ;  /* 0x0000010702007986 */ /* 0x000fe8000c101104 */
[----:B------:R-:W-:Y:S01]  /*0150*/  STG.E.U8 desc[UR4][R2.64+0x2], R9 ;  /* 0x0000020902007986 */ /* 0x000fe2000c101104 */
[----:B------:R-:W-:Y:S05]  /*0160*/  EXIT ;  /* 0x000000000000794d */ /* 0x000fea0003800000 */
.L_x_0:
[----:B------:R-:W-:-:S00]  /*0170*/  BRA `(.L_x_0) ;  /* 0xfffffffc00fc7947 */ /* 0x000fc0000383ffff */
[----:B------:R-:W-:-:S00]  /*0180*/  NOP ;  /* 0x0000000000007918 */ /* 0x000fc00000000000 */
[----:B------:R-:W-:-:S00]  /*0190*/  NOP ;  /* 0x0000000000007918 */ /* 0x000fc00000000000 */
[----:B------:R-:W-:-:S00]  /*01a0*/  NOP ;  /* 0x0000000000007918 */ /* 0x000fc00000000000 */
[----:B------:R-:W-:-:S00]  /*01b0*/  NOP ;  /* 0x0000000000007918 */ /* 0x000fc00000000000 */
[----:B------:R-:W-:-:S00]  /*01c0*/  NOP ;  /* 0x0000000000007918 */ /* 0x000fc00000000000 */
[----:B------:R-:W-:-:S00]  /*01d0*/  NOP ;  /* 0x0000000000007918 */ /* 0x000fc00000000000 */
[----:B------:R-:W-:-:S00]  /*01e0*/  NOP ;  /* 0x0000000000007918 */ /* 0x000fc00000000000 */
[----:B------:R-:W-:-:S00]  /*01f0*/  NOP ;  /* 0x0000000000007918 */ /* 0x000fc00000000000 */
.L_x_1:


//--------------------- .nv.shared.reserved.0     --------------------------
	.section	.nv.shared.reserved.0,"aw",@nobits
	.weak		__nv_reservedSMEM_offset_0_alias
	.size		__nv_reservedSMEM_offset_0_alias, 0, 64
	.other		__nv_reservedSMEM_offset_0_alias,@"STO_CUDA_RESERVED_SHARED STV_DEFAULT"
__nv_reservedSMEM_offset_0_alias:
	.zero		0
	.zero		64


//--------------------- .nv.constant0._Z13invert_kernelPhii --------------------------
	.section	.nv.constant0._Z13invert_kernelPhii,"a",@progbits
	.sectionflags	@""
	.align	4
.nv.constant0._Z13invert_kernelPhii:
	.zero		912


//--------------------- SYMBOLS --------------------------

	.type		.nv.reservedSmem.offset0,@object
	.size		.nv.reservedSmem.offset0,0x4
